//
// Generated by NVIDIA NVVM Compiler
//
// Compiler Build ID: CL-36424714
// Cuda compilation tools, release 13.0, V13.0.88
// Based on NVVM 20.0.0
//

.version 9.0
.target sm_100
.address_size 64

	// .globl	_Z3mulPfS_S_
// _ZZ3mulPfS_S_E3ads has been demoted
// _ZZ3mulPfS_S_E3bds has been demoted

.visible .entry _Z3mulPfS_S_(
	.param .u64 .ptr .align 1 _Z3mulPfS_S__param_0,
	.param .u64 .ptr .align 1 _Z3mulPfS_S__param_1,
	.param .u64 .ptr .align 1 _Z3mulPfS_S__param_2
)
{
	.reg .pred 	%p<19>;
	.reg .b16 	%rs<4>;
	.reg .b32 	%r<73>;
	.reg .b32 	%f<116>;
	.reg .b64 	%rd<13>;
	// demoted variable
	.shared .align 4 .b8 _ZZ3mulPfS_S_E3ads[4096];
	// demoted variable
	.shared .align 4 .b8 _ZZ3mulPfS_S_E3bds[4096];
	ld.param.u64 	%rd4, [_Z3mulPfS_S__param_0];
	ld.param.u64 	%rd5, [_Z3mulPfS_S__param_1];
	ld.param.u64 	%rd6, [_Z3mulPfS_S__param_2];
	cvta.to.global.u64 	%rd7, %rd6;
	cvta.to.global.u64 	%rd1, %rd5;
	cvta.to.global.u64 	%rd2, %rd4;
	mov.u32 	%r1, %tid.x;
	mov.u32 	%r2, %tid.y;
	mov.u32 	%r36, %ctaid.x;
	mov.u32 	%r37, %ctaid.y;
	mov.u32 	%r3, %ntid.x;
	cvt.u16.u32 	%rs1, %r3;
	div.u16 	%rs2, 3072, %rs1;
	mad.lo.s32 	%r38, %r36, %r3, %r1;
	mov.u32 	%r4, %ntid.y;
	mad.lo.s32 	%r39, %r37, %r4, %r2;
	setp.lt.s32 	%p2, %r38, 3072;
	setp.lt.u32 	%p3, %r39, 3072;
	and.pred  	%p1, %p2, %p3;
	mul.lo.s32 	%r6, %r38, 3072;
	shl.b32 	%r40, %r1, 7;
	mov.u32 	%r41, _ZZ3mulPfS_S_E3ads;
	add.s32 	%r7, %r41, %r40;
	mov.u32 	%r42, _ZZ3mulPfS_S_E3bds;
	shl.b32 	%r43, %r2, 2;
	add.s32 	%r9, %r42, %r43;
	add.s32 	%r8, %r9, %r40;
	add.s32 	%r44, %r6, %r39;
	mul.wide.s32 	%rd8, %r44, 4;
	add.s64 	%rd3, %rd7, %rd8;
	add.s16 	%rs3, %rs2, 1;
	cvt.u32.u16 	%r10, %rs3;
	and.b32  	%r11, %r3, 15;
	and.b32  	%r12, %r3, 7;
	and.b32  	%r13, %r3, 3;
	add.s32 	%r14, %r7, 32;
	mov.b32 	%r66, 0;
	not.pred 	%p5, %p1;
$L__BB0_1:
	mad.lo.s32 	%r16, %r66, %r4, %r2;
	mad.lo.s32 	%r17, %r66, %r3, %r1;
	setp.gt.u32 	%p4, %r16, 3071;
	or.pred  	%p6, %p5, %p4;
	setp.gt.u32 	%p7, %r17, 3071;
	or.pred  	%p8, %p7, %p6;
	@%p8 bra 	$L__BB0_16;
	setp.lt.u32 	%p9, %r3, 16;
	add.s32 	%r46, %r16, %r6;
	mul.wide.s32 	%rd9, %r46, 4;
	add.s64 	%rd10, %rd2, %rd9;
	ld.global.f32 	%f17, [%rd10];
	add.s32 	%r48, %r7, %r43;
	st.shared.f32 	[%r48], %f17;
	mad.lo.s32 	%r49, %r17, 3072, %r39;
	mul.wide.u32 	%rd11, %r49, 4;
	add.s64 	%rd12, %rd1, %rd11;
	ld.global.f32 	%f18, [%rd12];
	st.shared.f32 	[%r8], %f18;
	bar.sync 	0;
	ld.global.f32 	%f115, [%rd3];
	mov.b32 	%r71, 0;
	@%p9 bra 	$L__BB0_5;
	add.s32 	%r52, %r43, %r42;
	add.s32 	%r67, %r52, 1024;
	and.b32  	%r53, %r3, -16;
	neg.s32 	%r69, %r53;
	mov.u32 	%r68, %r14;
$L__BB0_4:
	.pragma "nounroll";
	and.b32  	%r71, %r3, 2032;
	ld.shared.f32 	%f19, [%r68+-32];
	ld.shared.f32 	%f20, [%r67+-1024];
	fma.rn.f32 	%f21, %f19, %f20, %f115;
	ld.shared.f32 	%f22, [%r68+-28];
	ld.shared.f32 	%f23, [%r67+-896];
	fma.rn.f32 	%f24, %f22, %f23, %f21;
	ld.shared.f32 	%f25, [%r68+-24];
	ld.shared.f32 	%f26, [%r67+-768];
	fma.rn.f32 	%f27, %f25, %f26, %f24;
	ld.shared.f32 	%f28, [%r68+-20];
	ld.shared.f32 	%f29, [%r67+-640];
	fma.rn.f32 	%f30, %f28, %f29, %f27;
	ld.shared.f32 	%f31, [%r68+-16];
	ld.shared.f32 	%f32, [%r67+-512];
	fma.rn.f32 	%f33, %f31, %f32, %f30;
	ld.shared.f32 	%f34, [%r68+-12];
	ld.shared.f32 	%f35, [%r67+-384];
	fma.rn.f32 	%f36, %f34, %f35, %f33;
	ld.shared.f32 	%f37, [%r68+-8];
	ld.shared.f32 	%f38, [%r67+-256];
	fma.rn.f32 	%f39, %f37, %f38, %f36;
	ld.shared.f32 	%f40, [%r68+-4];
	ld.shared.f32 	%f41, [%r67+-128];
	fma.rn.f32 	%f42, %f40, %f41, %f39;
	ld.shared.f32 	%f43, [%r68];
	ld.shared.f32 	%f44, [%r67];
	fma.rn.f32 	%f45, %f43, %f44, %f42;
	ld.shared.f32 	%f46, [%r68+4];
	ld.shared.f32 	%f47, [%r67+128];
	fma.rn.f32 	%f48, %f46, %f47, %f45;
	ld.shared.f32 	%f49, [%r68+8];
	ld.shared.f32 	%f50, [%r67+256];
	fma.rn.f32 	%f51, %f49, %f50, %f48;
	ld.shared.f32 	%f52, [%r68+12];
	ld.shared.f32 	%f53, [%r67+384];
	fma.rn.f32 	%f54, %f52, %f53, %f51;
	ld.shared.f32 	%f55, [%r68+16];
	ld.shared.f32 	%f56, [%r67+512];
	fma.rn.f32 	%f57, %f55, %f56, %f54;
	ld.shared.f32 	%f58, [%r68+20];
	ld.shared.f32 	%f59, [%r67+640];
	fma.rn.f32 	%f60, %f58, %f59, %f57;
	ld.shared.f32 	%f61, [%r68+24];
	ld.shared.f32 	%f62, [%r67+768];
	fma.rn.f32 	%f63, %f61, %f62, %f60;
	ld.shared.f32 	%f64, [%r68+28];
	ld.shared.f32 	%f65, [%r67+896];
	fma.rn.f32 	%f115, %f64, %f65, %f63;
	add.s32 	%r69, %r69, 16;
	add.s32 	%r68, %r68, 64;
	add.s32 	%r67, %r67, 2048;
	setp.ne.s32 	%p10, %r69, 0;
	@%p10 bra 	$L__BB0_4;
$L__BB0_5:
	setp.eq.s32 	%p11, %r11, 0;
	@%p11 bra 	$L__BB0_15;
	add.s32 	%r54, %r11, -1;
	setp.lt.u32 	%p12, %r54, 7;
	@%p12 bra 	$L__BB0_8;
	shl.b32 	%r55, %r71, 2;
	add.s32 	%r56, %r7, %r55;
	ld.shared.f32 	%f67, [%r56];
	shl.b32 	%r57, %r71, 7;
	add.s32 	%r58, %r9, %r57;
	ld.shared.f32 	%f68, [%r58];
	fma.rn.f32 	%f69, %f67, %f68, %f115;
	ld.shared.f32 	%f70, [%r56+4];
	ld.shared.f32 	%f71, [%r58+128];
	fma.rn.f32 	%f72, %f70, %f71, %f69;
	ld.shared.f32 	%f73, [%r56+8];
	ld.shared.f32 	%f74, [%r58+256];
	fma.rn.f32 	%f75, %f73, %f74, %f72;
	ld.shared.f32 	%f76, [%r56+12];
	ld.shared.f32 	%f77, [%r58+384];
	fma.rn.f32 	%f78, %f76, %f77, %f75;
	ld.shared.f32 	%f79, [%r56+16];
	ld.shared.f32 	%f80, [%r58+512];
	fma.rn.f32 	%f81, %f79, %f80, %f78;
	ld.shared.f32 	%f82, [%r56+20];
	ld.shared.f32 	%f83, [%r58+640];
	fma.rn.f32 	%f84, %f82, %f83, %f81;
	ld.shared.f32 	%f85, [%r56+24];
	ld.shared.f32 	%f86, [%r58+768];
	fma.rn.f32 	%f87, %f85, %f86, %f84;
	ld.shared.f32 	%f88, [%r56+28];
	ld.shared.f32 	%f89, [%r58+896];
	fma.rn.f32 	%f115, %f88, %f89, %f87;
	add.s32 	%r71, %r71, 8;
$L__BB0_8:
	setp.eq.s32 	%p13, %r12, 0;
	@%p13 bra 	$L__BB0_15;
	add.s32 	%r59, %r12, -1;
	setp.lt.u32 	%p14, %r59, 3;
	@%p14 bra 	$L__BB0_11;
	shl.b32 	%r60, %r71, 2;
	add.s32 	%r61, %r7, %r60;
	ld.shared.f32 	%f91, [%r61];
	shl.b32 	%r62, %r71, 7;
	add.s32 	%r63, %r9, %r62;
	ld.shared.f32 	%f92, [%r63];
	fma.rn.f32 	%f93, %f91, %f92, %f115;
	ld.shared.f32 	%f94, [%r61+4];
	ld.shared.f32 	%f95, [%r63+128];
	fma.rn.f32 	%f96, %f94, %f95, %f93;
	ld.shared.f32 	%f97, [%r61+8];
	ld.shared.f32 	%f98, [%r63+256];
	fma.rn.f32 	%f99, %f97, %f98, %f96;
	ld.shared.f32 	%f100, [%r61+12];
	ld.shared.f32 	%f101, [%r63+384];
	fma.rn.f32 	%f115, %f100, %f101, %f99;
	add.s32 	%r71, %r71, 4;
$L__BB0_11:
	setp.eq.s32 	%p15, %r13, 0;
	@%p15 bra 	$L__BB0_15;
	setp.eq.s32 	%p16, %r13, 1;
	shl.b32 	%r64, %r71, 2;
	add.s32 	%r32, %r7, %r64;
	ld.shared.f32 	%f102, [%r32];
	shl.b32 	%r65, %r71, 7;
	add.s32 	%r33, %r9, %r65;
	ld.shared.f32 	%f103, [%r33];
	fma.rn.f32 	%f115, %f102, %f103, %f115;
	@%p16 bra 	$L__BB0_15;
	setp.eq.s32 	%p17, %r13, 2;
	ld.shared.f32 	%f104, [%r32+4];
	ld.shared.f32 	%f105, [%r33+128];
	fma.rn.f32 	%f115, %f104, %f105, %f115;
	@%p17 bra 	$L__BB0_15;
	ld.shared.f32 	%f106, [%r32+8];
	ld.shared.f32 	%f107, [%r33+256];
	fma.rn.f32 	%f115, %f106, %f107, %f115;
$L__BB0_15:
	st.global.f32 	[%rd3], %f115;
	bar.sync 	0;
$L__BB0_16:
	add.s32 	%r66, %r66, 1;
	setp.ne.s32 	%p18, %r66, %r10;
	@%p18 bra 	$L__BB0_1;
	ret;

}


// ===== COMPILED SASS (sm_100) =====

	.target	sm_100

	.elftype	@"ET_EXEC"


//--------------------- .note.nv.tkinfo           --------------------------
	.section	.note.nv.tkinfo,"",@"SHT_NOTE"
	.sectionflags	@"SHF_NOTE_NV_TKINFO"
	.tkinfo
        /*0018*/ 	.word	0x00000002
        /*0030*/ 	.string	""
        /*0030*/ 	.string	"ptxas"
        /*0030*/ 	.string	"Cuda compilation tools, release 13.0, V13.0.88"
        /*0030*/ 	.string	"Build cuda_13.0.r13.0/compiler.36424714_0"
        /*0030*/ 	.string	"-arch sm_100 -m 64 "



//--------------------- .note.nv.cuinfo           --------------------------
	.section	.note.nv.cuinfo,"",@"SHT_NOTE"
	.sectionflags	@"SHF_NOTE_NV_CUINFO"
        /*0018*/ 	.short	0x0002
        /*001a*/ 	.short	0x0064
        /*001c*/ 	.short	0x0082
	.zero		2


//--------------------- .nv.info                  --------------------------
	.section	.nv.info,"",@"SHT_CUDA_INFO"
	.align	4


	//----- nvinfo : EIATTR_REGCOUNT
	.align		4
        /*0000*/ 	.byte	0x04, 0x2f
        /*0002*/ 	.short	(.L_1 - .L_0)
	.align		4
.L_0:
        /*0004*/ 	.word	index@(_Z3mulPfS_S_)
        /*0008*/ 	.word	0x00000020


	//----- nvinfo : EIATTR_FRAME_SIZE
	.align		4
.L_1:
        /*000c*/ 	.byte	0x04, 0x11
        /*000e*/ 	.short	(.L_3 - .L_2)
	.align		4
.L_2:
        /*0010*/ 	.word	index@($__internal_0_$__cuda_sm20_div_u16)
        /*0014*/ 	.word	0x00000000


	//----- nvinfo : EIATTR_FRAME_SIZE
	.align		4
.L_3:
        /*0018*/ 	.byte	0x04, 0x11
        /*001a*/ 	.short	(.L_5 - .L_4)
	.align		4
.L_4:
        /*001c*/ 	.word	index@(_Z3mulPfS_S_)
        /*0020*/ 	.word	0x00000000


	//----- nvinfo : EIATTR_MIN_STACK_SIZE
	.align		4
.L_5:
        /*0024*/ 	.byte	0x04, 0x12
        /*0026*/ 	.short	(.L_7 - .L_6)
	.align		4
.L_6:
        /*0028*/ 	.word	index@(_Z3mulPfS_S_)
        /*002c*/ 	.word	0x00000000
.L_7:


//--------------------- .nv.compat                --------------------------
	.section	.nv.compat,"",@"SHT_CUDA_COMPAT_INFO"
	.align	4
        /*0000*/ 	.byte	0x02, 0x09, 0x00, 0x00, 0x02, 0x02, 0x01, 0x00, 0x02, 0x05, 0x05, 0x00, 0x03, 0x07, 0x01, 0x01
        /*0010*/ 	.byte	0x02, 0x03, 0x00, 0x00, 0x02, 0x06, 0x01, 0x00, 0x04, 0x0b, 0x08, 0x00, 0x01, 0x00, 0x00, 0x00
        /*0020*/ 	.byte	0x00, 0x00, 0x00, 0x00


//--------------------- .nv.info._Z3mulPfS_S_     --------------------------
	.section	.nv.info._Z3mulPfS_S_,"",@"SHT_CUDA_INFO"
	.sectionflags	@""
	.align	4


	//----- nvinfo : EIATTR_CUDA_API_VERSION
	.align		4
        /*0000*/ 	.byte	0x04, 0x37
        /*0002*/ 	.short	(.L_9 - .L_8)
.L_8:
        /*0004*/ 	.word	0x00000082


	//----- nvinfo : EIATTR_KPARAM_INFO
	.align		4
.L_9:
        /*0008*/ 	.byte	0x04, 0x17
        /*000a*/ 	.short	(.L_11 - .L_10)
.L_10:
        /*000c*/ 	.word	0x00000000
        /*0010*/ 	.short	0x0002
        /*0012*/ 	.short	0x0010
        /*0014*/ 	.byte	0x00, 0xf5, 0x21, 0x00


	//----- nvinfo : EIATTR_KPARAM_INFO
	.align		4
.L_11:
        /*0018*/ 	.byte	0x04, 0x17
        /*001a*/ 	.short	(.L_13 - .L_12)
.L_12:
        /*001c*/ 	.word	0x00000000
        /*0020*/ 	.short	0x0001
        /*0022*/ 	.short	0x0008
        /*0024*/ 	.byte	0x00, 0xf5, 0x21, 0x00


	//----- nvinfo : EIATTR_KPARAM_INFO
	.align		4
.L_13:
        /*0028*/ 	.byte	0x04, 0x17
        /*002a*/ 	.short	(.L_15 - .L_14)
.L_14:
        /*002c*/ 	.word	0x00000000
        /*0030*/ 	.short	0x0000
        /*0032*/ 	.short	0x0000
        /*0034*/ 	.byte	0x00, 0xf5, 0x21, 0x00


	//----- nvinfo : EIATTR_SPARSE_MMA_MASK
	.align		4
.L_15:
        /*0038*/ 	.byte	0x03, 0x50
        /*003a*/ 	.short	0x0000


	//----- nvinfo : EIATTR_MAXREG_COUNT
	.align		4
        /*003c*/ 	.byte	0x03, 0x1b
        /*003e*/ 	.short	0x00ff


	//----- nvinfo : EIATTR_NUM_BARRIERS
	.align		4
        /*0040*/ 	.byte	0x02, 0x4c
        /*0042*/ 	.byte	0x01
	.zero		1


	//----- nvinfo : EIATTR_MERCURY_ISA_VERSION
	.align		4
        /*0044*/ 	.byte	0x03, 0x5f
        /*0046*/ 	.short	0x0101


	//----- nvinfo : EIATTR_UNUSED_LOAD_BYTE_OFFSET
	.align		4
        /*0048*/ 	.byte	0x04, 0x44
        /*004a*/ 	.short	(.L_17 - .L_16)


	//   ....[0]....
.L_16:
        /*004c*/ 	.word	0x00000990
        /*0050*/ 	.word	0x00000fff


	//----- nvinfo : EIATTR_VRC_CTA_INIT_COUNT
	.align		4
.L_17:
        /*0054*/ 	.byte	0x02, 0x4a
	.zero		1
	.zero		1


	//----- nvinfo : EIATTR_EXIT_INSTR_OFFSETS
	.align		4
        /*0058*/ 	.byte	0x04, 0x1c
        /*005a*/ 	.short	(.L_19 - .L_18)


	//   ....[0]....
.L_18:
        /*005c*/ 	.word	0x00000a60


	//----- nvinfo : EIATTR_CRS_STACK_SIZE
	.align		4
.L_19:
        /*0060*/ 	.byte	0x04, 0x1e
        /*0062*/ 	.short	(.L_21 - .L_20)
.L_20:
        /*0064*/ 	.word	0x00000000


	//----- nvinfo : EIATTR_CBANK_PARAM_SIZE
	.align		4
.L_21:
        /*0068*/ 	.byte	0x03, 0x19
        /*006a*/ 	.short	0x0018


	//----- nvinfo : EIATTR_PARAM_CBANK
	.align		4
        /*006c*/ 	.byte	0x04, 0x0a
        /*006e*/ 	.short	(.L_23 - .L_22)
	.align		4
.L_22:
        /*0070*/ 	.word	index@(.nv.constant0._Z3mulPfS_S_)
        /*0074*/ 	.short	0x0380
        /*0076*/ 	.short	0x0018


	//----- nvinfo : EIATTR_SW_WAR
	.align		4
.L_23:
        /*0078*/ 	.byte	0x04, 0x36
        /*007a*/ 	.short	(.L_25 - .L_24)
.L_24:
        /*007c*/ 	.word	0x00000008
.L_25:


//--------------------- .nv.callgraph             --------------------------
	.section	.nv.callgraph,"",@"SHT_CUDA_CALLGRAPH"
	.align	4
	.sectionentsize	8
	.align		4
        /*0000*/ 	.word	0x00000000
	.align		4
        /*0004*/ 	.word	0xffffffff
	.align		4
        /*0008*/ 	.word	0x00000000
	.align		4
        /*000c*/ 	.word	0xfffffffe
	.align		4
        /*0010*/ 	.word	0x00000000
	.align		4
        /*0014*/ 	.word	0xfffffffd
	.align		4
        /*0018*/ 	.word	0x00000000
	.align		4
        /*001c*/ 	.word	0xfffffffc


//--------------------- .text._Z3mulPfS_S_        --------------------------
	.section	.text._Z3mulPfS_S_,"ax",@progbits
	.align	128
        .global         _Z3mulPfS_S_
        .type           _Z3mulPfS_S_,@function
        .size           _Z3mulPfS_S_,(.L_x_8 - _Z3mulPfS_S_)
        .other          _Z3mulPfS_S_,@"STO_CUDA_ENTRY STV_DEFAULT"
_Z3mulPfS_S_:
.text._Z3mulPfS_S_:
[----:B------:R-:W-:Y:S01]  /*0000*/  LDC R1, c[0x0][0x37c] ;  /* 0x0000df00ff017b82 */ /* 0x000fe20000000800 */
[----:B------:R-:W0:Y:S07]  /*0010*/  S2R R0, SR_TID.X ;  /* 0x0000000000007919 */ /* 0x000e2e0000002100 */
[----:B------:R-:W1:Y:S01]  /*0020*/  S2UR UR5, SR_CTAID.Y ;  /* 0x00000000000579c3 */ /* 0x000e620000002600 */
[----:B------:R-:W2:Y:S01]  /*0030*/  LDCU UR9, c[0x0][0x360] ;  /* 0x00006c00ff0977ac */ /* 0x000ea20008000800 */
[----:B------:R-:W3:Y:S01]  /*0040*/  S2R R2, SR_TID.Y ;  /* 0x0000000000027919 */ /* 0x000ee20000002200 */
[----:B--2---:R-:W-:Y:S01]  /*0050*/  ULOP3.LUT UR4, UR9, 0xffff, URZ, 0xc0, !UPT ;  /* 0x0000ffff09047892 */ /* 0x004fe2000f8ec0ff */
[----:B------:R-:W-:-:S11]  /*0060*/  MOV R8, 0x80 ;  /* 0x0000008000087802 */ /* 0x000fd60000000f00 */
[----:B01-3--:R-:W-:Y:S05]  /*0070*/  CALL.REL.NOINC `($__internal_0_$__cuda_sm20_div_u16) ;  /* 0x00000008007c7944 */ /* 0x00bfea0003c00000 */
[----:B------:R-:W0:Y:S01]  /*0080*/  S2R R21, SR_CTAID.X ;  /* 0x0000000000157919 */ /* 0x000e220000002500 */
[----:B------:R-:W1:Y:S01]  /*0090*/  LDC R3, c[0x0][0x364] ;  /* 0x0000d900ff037b82 */ /* 0x000e620000000800 */
[----:B------:R-:W-:Y:S01]  /*00a0*/  UMOV UR4, 0x400 ;  /* 0x0000040000047882 */ /* 0x000fe20000000000 */
[----:B------:R-:W-:Y:S01]  /*00b0*/  IADD3 R4, PT, PT, R7, 0x1, RZ ;  /* 0x0000000107047810 */ /* 0x000fe20007ffe0ff */
[----:B------:R-:W-:Y:S01]  /*00c0*/  ULOP3.LUT UR7, UR9, 0xf, URZ, 0xc0, !UPT ;  /* 0x0000000f09077892 */ /* 0x000fe2000f8ec0ff */
[----:B------:R-:W2:Y:S02]  /*00d0*/  LDCU.64 UR10, c[0x0][0x358] ;  /* 0x00006b00ff0a77ac */ /* 0x000ea40008000a00 */
[----:B------:R-:W-:Y:S02]  /*00e0*/  LOP3.LUT R4, R4, 0xffff, RZ, 0xc0, !PT ;  /* 0x0000ffff04047812 */ /* 0x000fe400078ec0ff */
[----:B------:R-:W3:Y:S01]  /*00f0*/  S2UR UR6, SR_CgaCtaId ;  /* 0x00000000000679c3 */ /* 0x000ee20000008800 */
[----:B------:R-:W-:-:S07]  /*0100*/  ULOP3.LUT UR8, UR9, 0x3, URZ, 0xc0, !UPT ;  /* 0x0000000309087892 */ /* 0x000fce000f8ec0ff */
[----:B------:R-:W4:Y:S01]  /*0110*/  LDC.64 R24, c[0x0][0x390] ;  /* 0x0000e400ff187b82 */ /* 0x000f220000000a00 */
[----:B-1----:R-:W-:Y:S01]  /*0120*/  IMAD R16, R3, UR5, R2 ;  /* 0x0000000503107c24 */ /* 0x002fe2000f8e0202 */
[----:B------:R-:W-:-:S04]  /*0130*/  UIADD3 UR5, UPT, UPT, UR4, 0x1000, URZ ;  /* 0x0000100004057890 */ /* 0x000fc8000fffe0ff */
[----:B------:R-:W-:Y:S01]  /*0140*/  ISETP.GE.U32.AND P0, PT, R16, 0xc00, PT ;  /* 0x00000c001000780c */ /* 0x000fe20003f06070 */
[----:B0-----:R-:W-:Y:S01]  /*0150*/  IMAD R21, R21, UR9, R0 ;  /* 0x0000000915157c24 */ /* 0x001fe2000f8e0200 */
[----:B---3--:R-:W-:Y:S02]  /*0160*/  ULEA UR4, UR6, UR4, 0x18 ;  /* 0x0000000406047291 */ /* 0x008fe4000f8ec0ff */
[----:B------:R-:W-:Y:S01]  /*0170*/  ULEA UR5, UR6, UR5, 0x18 ;  /* 0x0000000506057291 */ /* 0x000fe2000f8ec0ff */
[C---:B------:R-:W-:Y:S01]  /*0180*/  IMAD R5, R21.reuse, 0xc00, R16 ;  /* 0x00000c0015057824 */ /* 0x040fe200078e0210 */
[----:B------:R-:W-:Y:S01]  /*0190*/  ISETP.LT.AND P0, PT, R21, 0xc00, !P0 ;  /* 0x00000c001500780c */ /* 0x000fe20004701270 */
[----:B------:R-:W-:Y:S01]  /*01a0*/  ULOP3.LUT UR6, UR9, 0x7, URZ, 0xc0, !UPT ;  /* 0x0000000709067892 */ /* 0x000fe2000f8ec0ff */
[----:B------:R-:W-:Y:S02]  /*01b0*/  LEA R19, R0, UR4, 0x7 ;  /* 0x0000000400137c11 */ /* 0x000fe4000f8e38ff */
[----:B------:R-:W-:Y:S01]  /*01c0*/  LEA R17, R2, UR5, 0x2 ;  /* 0x0000000502117c11 */ /* 0x000fe2000f8e10ff */
[----:B----4-:R-:W-:-:S04]  /*01d0*/  IMAD.WIDE R24, R5, 0x4, R24 ;  /* 0x0000000405187825 */ /* 0x010fc800078e0218 */
[----:B------:R-:W-:Y:S01]  /*01e0*/  HFMA2 R5, -RZ, RZ, 0, 0 ;  /* 0x00000000ff057431 */ /* 0x000fe200000001ff */
[----:B------:R-:W-:Y:S02]  /*01f0*/  IADD3 R6, PT, PT, R19, 0x20, RZ ;  /* 0x0000002013067810 */ /* 0x000fe40007ffe0ff */
[----:B--2---:R-:W-:-:S07]  /*0200*/  LEA R7, R0, R17, 0x7 ;  /* 0x0000001100077211 */ /* 0x004fce00078e38ff */
.L_x_6:
[----:B------:R-:W-:Y:S02]  /*0210*/  IMAD R12, R3, R5, R2 ;  /* 0x00000005030c7224 */ /* 0x000fe400078e0202 */
[C---:B------:R-:W-:Y:S01]  /*0220*/  IMAD R15, R5.reuse, UR9, R0 ;  /* 0x00000009050f7c24 */ /* 0x040fe2000f8e0200 */
[----:B------:R-:W-:Y:S02]  /*0230*/  IADD3 R5, PT, PT, R5, 0x1, RZ ;  /* 0x0000000105057810 */ /* 0x000fe40007ffe0ff */
[----:B------:R-:W-:Y:S02]  /*0240*/  ISETP.GT.U32.OR P1, PT, R12, 0xbff, !P0 ;  /* 0x00000bff0c00780c */ /* 0x000fe40004724470 */
[----:B------:R-:W-:Y:S02]  /*0250*/  ISETP.NE.AND P2, PT, R5, R4, PT ;  /* 0x000000040500720c */ /* 0x000fe40003f45270 */
[----:B------:R-:W-:-:S13]  /*0260*/  ISETP.GT.U32.OR P1, PT, R15, 0xbff, P1 ;  /* 0x00000bff0f00780c */ /* 0x000fda0000f24470 */
[----:B0-----:R-:W-:Y:S05]  /*0270*/  @P1 BRA `(.L_x_0) ;  /* 0x0000000400f41947 */ /* 0x001fea0003800000 */
[----:B------:R-:W0:Y:S01]  /*0280*/  LDC.64 R10, c[0x0][0x380] ;  /* 0x0000e000ff0a7b82 */ /* 0x000e220000000a00 */
[----:B------:R-:W-:Y:S02]  /*0290*/  IMAD R13, R21, 0xc00, R12 ;  /* 0x00000c00150d7824 */ /* 0x000fe400078e020c */
[----:B------:R-:W-:-:S05]  /*02a0*/  IMAD R15, R15, 0xc00, R16 ;  /* 0x00000c000f0f7824 */ /* 0x000fca00078e0210 */
[----:B------:R-:W1:Y:S01]  /*02b0*/  LDC.64 R8, c[0x0][0x388] ;  /* 0x0000e200ff087b82 */ /* 0x000e620000000a00 */
[----:B0-----:R-:W-:-:S06]  /*02c0*/  IMAD.WIDE R10, R13, 0x4, R10 ;  /* 0x000000040d0a7825 */ /* 0x001fcc00078e020a */
[----:B------:R-:W2:Y:S01]  /*02d0*/  LDG.E R10, desc[UR10][R10.64] ;  /* 0x0000000a0a0a7981 */ /* 0x000ea2000c1e1900 */
[----:B-1----:R-:W-:-:S06]  /*02e0*/  IMAD.WIDE.U32 R8, R15, 0x4, R8 ;  /* 0x000000040f087825 */ /* 0x002fcc00078e0008 */
[----:B------:R-:W3:Y:S01]  /*02f0*/  LDG.E R8, desc[UR10][R8.64] ;  /* 0x0000000a08087981 */ /* 0x000ee2000c1e1900 */
[----:B------:R-:W-:Y:S01]  /*0300*/  LEA R13, R2, R19, 0x2 ;  /* 0x00000013020d7211 */ /* 0x000fe200078e10ff */
[----:B------:R-:W-:Y:S05]  /*0310*/  WARPSYNC.ALL ;  /* 0x0000000000007948 */ /* 0x000fea0003800000 */
[----:B--2---:R0:W-:Y:S04]  /*0320*/  STS [R13], R10 ;  /* 0x0000000a0d007388 */ /* 0x0041e80000000800 */
[----:B---3--:R0:W-:Y:S01]  /*0330*/  STS [R7], R8 ;  /* 0x0000000807007388 */ /* 0x0081e20000000800 */
[----:B------:R-:W-:Y:S06]  /*0340*/  BAR.SYNC.DEFER_BLOCKING 0x0 ;  /* 0x0000000000007b1d */ /* 0x000fec0000010000 */
[----:B------:R0:W5:Y:S01]  /*0350*/  LDG.E R23, desc[UR10][R24.64] ;  /* 0x0000000a18177981 */ /* 0x000162000c1e1900 */
[----:B------:R-:W-:-:S04]  /*0360*/  MOV R12, UR9 ;  /* 0x00000009000c7c02 */ /* 0x000fc80008000f00 */
[----:B------:R-:W-:Y:S02]  /*0370*/  ISETP.GE.U32.AND P1, PT, R12, 0x10, PT ;  /* 0x000000100c00780c */ /* 0x000fe40003f26070 */
[----:B------:R-:W-:-:S11]  /*0380*/  MOV R18, RZ ;  /* 0x000000ff00127202 */ /* 0x000fd60000000f00 */
[----:B0-----:R-:W-:Y:S05]  /*0390*/  @!P1 BRA `(.L_x_1) ;  /* 0x0000000000bc9947 */ /* 0x001fea0003800000 */
[----:B------:R-:W-:Y:S01]  /*03a0*/  ULOP3.LUT UR4, UR9, 0xfffffff0, URZ, 0xc0, !UPT ;  /* 0xfffffff009047892 */ /* 0x000fe2000f8ec0ff */
[----:B------:R-:W-:Y:S01]  /*03b0*/  IADD3 R18, PT, PT, R17, 0x400, RZ ;  /* 0x0000040011127810 */ /* 0x000fe20007ffe0ff */
[----:B------:R-:W-:Y:S01]  /*03c0*/  ULOP3.LUT UR5, UR9, 0x7f0, URZ, 0xc0, !UPT ;  /* 0x000007f009057892 */ /* 0x000fe2000f8ec0ff */
[----:B------:R-:W-:Y:S01]  /*03d0*/  MOV R20, R6 ;  /* 0x0000000600147202 */ /* 0x000fe20000000f00 */
[----:B------:R-:W-:-:S12]  /*03e0*/  UIADD3 UR4, UPT, UPT, -UR4, URZ, URZ ;  /* 0x000000ff04047290 */ /* 0x000fd8000fffe1ff */
.L_x_2:
[----:B------:R-:W-:Y:S01]  /*03f0*/  LDS R8, [R18+-0x400] ;  /* 0xfffc000012087984 */ /* 0x000fe20000000800 */
[----:B------:R-:W-:-:S03]  /*0400*/  UIADD3 UR4, UPT, UPT, UR4, 0x10, URZ ;  /* 0x0000001004047890 */ /* 0x000fc6000fffe0ff */
[----:B------:R-:W0:Y:S01]  /*0410*/  LDS.128 R12, [R20+-0x20] ;  /* 0xffffe000140c7984 */ /* 0x000e220000000c00 */
[----:B------:R-:W-:-:S03]  /*0420*/  UISETP.NE.AND UP0, UPT, UR4, URZ, UPT ;  /* 0x000000ff0400728c */ /* 0x000fc6000bf05270 */
[----:B------:R-:W1:Y:S04]  /*0430*/  LDS R9, [R18+-0x380] ;  /* 0xfffc800012097984 */ /* 0x000e680000000800 */
[----:B------:R-:W2:Y:S04]  /*0440*/  LDS R27, [R18+-0x300] ;  /* 0xfffd0000121b7984 */ /* 0x000ea80000000800 */
[----:B------:R-:W-:Y:S01]  /*0450*/  LDS R22, [R18+-0x180] ;  /* 0xfffe800012167984 */ /* 0x000fe20000000800 */
[----:B0----5:R-:W-:-:S03]  /*0460*/  FFMA R8, R12, R8, R23 ;  /* 0x000000080c087223 */ /* 0x021fc60000000017 */
[----:B------:R-:W0:Y:S01]  /*0470*/  LDS R12, [R18+-0x280] ;  /* 0xfffd8000120c7984 */ /* 0x000e220000000800 */
[----:B-1----:R-:W-:-:S03]  /*0480*/  FFMA R26, R9, R13, R8 ;  /* 0x0000000d091a7223 */ /* 0x002fc60000000008 */
[----:B------:R-:W-:Y:S01]  /*0490*/  LDS R13, [R18+-0x200] ;  /* 0xfffe0000120d7984 */ /* 0x000fe20000000800 */
[----:B--2---:R-:W-:-:S03]  /*04a0*/  FFMA R27, R27, R14, R26 ;  /* 0x0000000e1b1b7223 */ /* 0x004fc6000000001a */
[----:B------:R-:W1:Y:S04]  /*04b0*/  LDS.128 R8, [R20+-0x10] ;  /* 0xfffff00014087984 */ /* 0x000e680000000c00 */
[----:B------:R-:W2:Y:S01]  /*04c0*/  LDS R23, [R18+-0x100] ;  /* 0xffff000012177984 */ /* 0x000ea20000000800 */
[----:B0-----:R-:W-:-:S03]  /*04d0*/  FFMA R15, R12, R15, R27 ;  /* 0x0000000f0c0f7223 */ /* 0x001fc6000000001b */
[----:B------:R-:W-:Y:S01]  /*04e0*/  LDS R27, [R18] ;  /* 0x00000000121b7984 */ /* 0x000fe20000000800 */
[----:B-1----:R-:W-:-:S03]  /*04f0*/  FFMA R13, R8, R13, R15 ;  /* 0x0000000d080d7223 */ /* 0x002fc6000000000f */
[----:B------:R-:W0:Y:S01]  /*0500*/  LDS R8, [R18+-0x80] ;  /* 0xffff800012087984 */ /* 0x000e220000000800 */
[----:B------:R-:W-:-:S03]  /*0510*/  FFMA R26, R22, R9, R13 ;  /* 0x00000009161a7223 */ /* 0x000fc6000000000d */
[----:B------:R-:W1:Y:S01]  /*0520*/  LDS.128 R12, [R20] ;  /* 0x00000000140c7984 */ /* 0x000e620000000c00 */
[----:B--2---:R-:W-:-:S03]  /*0530*/  FFMA R9, R23, R10, R26 ;  /* 0x0000000a17097223 */ /* 0x004fc6000000001a */
[----:B------:R-:W2:Y:S04]  /*0540*/  LDS R22, [R18+0x80] ;  /* 0x0000800012167984 */ /* 0x000ea80000000800 */
[----:B------:R-:W3:Y:S01]  /*0550*/  LDS R23, [R18+0x100] ;  /* 0x0001000012177984 */ /* 0x000ee20000000800 */
[----:B0-----:R-:W-:-:S04]  /*0560*/  FFMA R9, R8, R11, R9 ;  /* 0x0000000b08097223 */ /* 0x001fc80000000009 */
[----:B-1----:R-:W-:Y:S02]  /*0570*/  FFMA R9, R12, R27, R9 ;  /* 0x0000001b0c097223 */ /* 0x002fe40000000009 */
[----:B------:R-:W0:Y:S02]  /*0580*/  LDS R12, [R18+0x180] ;  /* 0x00018000120c7984 */ /* 0x000e240000000800 */
[----:B--2---:R-:W-:Y:S02]  /*0590*/  FFMA R22, R22, R13, R9 ;  /* 0x0000000d16167223 */ /* 0x004fe40000000009 */
[----:B------:R-:W-:Y:S02]  /*05a0*/  LDS R13, [R18+0x200] ;  /* 0x00020000120d7984 */ /* 0x000fe40000000800 */
[----:B---3--:R-:W-:Y:S02]  /*05b0*/  FFMA R23, R23, R14, R22 ;  /* 0x0000000e17177223 */ /* 0x008fe40000000016 */
[----:B------:R1:W2:Y:S04]  /*05c0*/  LDS.128 R8, [R20+0x10] ;  /* 0x0000100014087984 */ /* 0x0002a80000000c00 */
[----:B------:R-:W3:Y:S04]  /*05d0*/  LDS R27, [R18+0x280] ;  /* 0x00028000121b7984 */ /* 0x000ee80000000800 */
[----:B------:R-:W4:Y:S01]  /*05e0*/  LDS R22, [R18+0x300] ;  /* 0x0003000012167984 */ /* 0x000f220000000800 */
[----:B-1----:R-:W-:-:S03]  /*05f0*/  IADD3 R20, PT, PT, R20, 0x40, RZ ;  /* 0x0000004014147810 */ /* 0x002fc60007ffe0ff */
[----:B------:R1:W4:Y:S02]  /*0600*/  LDS R14, [R18+0x380] ;  /* 0x00038000120e7984 */ /* 0x0003240000000800 */
[----:B-1----:R-:W-:Y:S01]  /*0610*/  IADD3 R18, PT, PT, R18, 0x800, RZ ;  /* 0x0000080012127810 */ /* 0x002fe20007ffe0ff */
[----:B0-----:R-:W-:-:S04]  /*0620*/  FFMA R15, R12, R15, R23 ;  /* 0x0000000f0c0f7223 */ /* 0x001fc80000000017 */
[----:B--2---:R-:W-:-:S04]  /*0630*/  FFMA R8, R8, R13, R15 ;  /* 0x0000000d08087223 */ /* 0x004fc8000000000f */
[----:B---3--:R-:W-:-:S04]  /*0640*/  FFMA R9, R27, R9, R8 ;  /* 0x000000091b097223 */ /* 0x008fc80000000008 */
[----:B----4-:R-:W-:-:S04]  /*0650*/  FFMA R9, R22, R10, R9 ;  /* 0x0000000a16097223 */ /* 0x010fc80000000009 */
[----:B------:R-:W-:Y:S01]  /*0660*/  FFMA R23, R14, R11, R9 ;  /* 0x0000000b0e177223 */ /* 0x000fe20000000009 */
[----:B------:R-:W-:Y:S06]  /*0670*/  BRA.U UP0, `(.L_x_2) ;  /* 0xfffffffd005c7547 */ /* 0x000fec000b83ffff */
[----:B------:R-:W-:-:S07]  /*0680*/  MOV R18, UR5 ;  /* 0x0000000500127c02 */ /* 0x000fce0008000f00 */
.L_x_1:
[----:B------:R-:W-:-:S09]  /*0690*/  UISETP.NE.AND UP0, UPT, UR7, URZ, UPT ;  /* 0x000000ff0700728c */ /* 0x000fd2000bf05270 */
[----:B------:R-:W-:Y:S05]  /*06a0*/  BRA.U !UP0, `(.L_x_3) ;  /* 0x0000000108e07547 */ /* 0x000fea000b800000 */
[----:B------:R-:W-:Y:S02]  /*06b0*/  UIADD3 UR4, UPT, UPT, UR7, -0x1, URZ ;  /* 0xffffffff07047890 */ /* 0x000fe4000fffe0ff */
[----:B------:R-:W-:Y:S02]  /*06c0*/  UISETP.NE.AND UP1, UPT, UR6, URZ, UPT ;  /* 0x000000ff0600728c */ /* 0x000fe4000bf25270 */
[----:B------:R-:W-:-:S09]  /*06d0*/  UISETP.GE.U32.AND UP0, UPT, UR4, 0x7, UPT ;  /* 0x000000070400788c */ /* 0x000fd2000bf06070 */
[----:B------:R-:W-:Y:S05]  /*06e0*/  BRA.U !UP0, `(.L_x_4) ;  /* 0x0000000108547547 */ /* 0x000fea000b800000 */
[C---:B------:R-:W-:Y:S02]  /*06f0*/  LEA R20, R18.reuse, R17, 0x7 ;  /* 0x0000001112147211 */ /* 0x040fe400078e38ff */
[C---:B------:R-:W-:Y:S02]  /*0700*/  LEA R22, R18.reuse, R19, 0x2 ;  /* 0x0000001312167211 */ /* 0x040fe400078e10ff */
[----:B------:R-:W-:Y:S01]  /*0710*/  IADD3 R18, PT, PT, R18, 0x8, RZ ;  /* 0x0000000812127810 */ /* 0x000fe20007ffe0ff */
[----:B------:R-:W-:Y:S04]  /*0720*/  LDS R12, [R20] ;  /* 0x00000000140c7984 */ /* 0x000fe80000000800 */
[----:B------:R-:W0:Y:S04]  /*0730*/  LDS.128 R8, [R22] ;  /* 0x0000000016087984 */ /* 0x000e280000000c00 */
[----:B------:R-:W1:Y:S04]  /*0740*/  LDS R13, [R20+0x80] ;  /* 0x00008000140d7984 */ /* 0x000e680000000800 */
[----:B------:R-:W2:Y:S04]  /*0750*/  LDS R27, [R20+0x100] ;  /* 0x00010000141b7984 */ /* 0x000ea80000000800 */
[----:B------:R-:W-:Y:S01]  /*0760*/  LDS R29, [R20+0x380] ;  /* 0x00038000141d7984 */ /* 0x000fe20000000800 */
[----:B0----5:R-:W-:-:S03]  /*0770*/  FFMA R12, R8, R12, R23 ;  /* 0x0000000c080c7223 */ /* 0x021fc60000000017 */
[----:B------:R-:W0:Y:S01]  /*0780*/  LDS R8, [R20+0x180] ;  /* 0x0001800014087984 */ /* 0x000e220000000800 */
[----:B-1----:R-:W-:-:S03]  /*0790*/  FFMA R26, R13, R9, R12 ;  /* 0x000000090d1a7223 */ /* 0x002fc6000000000c */
[----:B------:R-:W-:Y:S01]  /*07a0*/  LDS R9, [R20+0x200] ;  /* 0x0002000014097984 */ /* 0x000fe20000000800 */
[----:B--2---:R-:W-:-:S03]  /*07b0*/  FFMA R27, R27, R10, R26 ;  /* 0x0000000a1b1b7223 */ /* 0x004fc6000000001a */
[----:B------:R-:W1:Y:S04]  /*07c0*/  LDS.128 R12, [R22+0x10] ;  /* 0x00001000160c7984 */ /* 0x000e680000000c00 */
[----:B------:R-:W2:Y:S04]  /*07d0*/  LDS R23, [R20+0x280] ;  /* 0x0002800014177984 */ /* 0x000ea80000000800 */
[----:B------:R-:W3:Y:S01]  /*07e0*/  LDS R10, [R20+0x300] ;  /* 0x00030000140a7984 */ /* 0x000ee20000000800 */
[----:B0-----:R-:W-:-:S04]  /*07f0*/  FFMA R11, R8, R11, R27 ;  /* 0x0000000b080b7223 */ /* 0x001fc8000000001b */
[----:B-1----:R-:W-:-:S04]  /*0800*/  FFMA R12, R12, R9, R11 ;  /* 0x000000090c0c7223 */ /* 0x002fc8000000000b */
[----:B--2---:R-:W-:-:S04]  /*0810*/  FFMA R13, R23, R13, R12 ;  /* 0x0000000d170d7223 */ /* 0x004fc8000000000c */
[----:B---3--:R-:W-:-:S04]  /*0820*/  FFMA R10, R10, R14, R13 ;  /* 0x0000000e0a0a7223 */ /* 0x008fc8000000000d */
[----:B------:R-:W-:-:S07]  /*0830*/  FFMA R23, R29, R15, R10 ;  /* 0x0000000f1d177223 */ /* 0x000fce000000000a */
.L_x_4:
[----:B------:R-:W-:Y:S05]  /*0840*/  BRA.U !UP1, `(.L_x_3) ;  /* 0x0000000109787547 */ /* 0x000fea000b800000 */
[----:B------:R-:W-:Y:S02]  /*0850*/  UIADD3 UR4, UPT, UPT, UR6, -0x1, URZ ;  /* 0xffffffff06047890 */ /* 0x000fe4000fffe0ff */
[----:B------:R-:W-:Y:S02]  /*0860*/  UISETP.NE.AND UP1, UPT, UR8, URZ, UPT ;  /* 0x000000ff0800728c */ /* 0x000fe4000bf25270 */
[----:B------:R-:W-:-:S09]  /*0870*/  UISETP.GE.U32.AND UP0, UPT, UR4, 0x3, UPT ;  /* 0x000000030400788c */ /* 0x000fd2000bf06070 */
[----:B------:R-:W-:Y:S05]  /*0880*/  BRA.U !UP0, `(.L_x_5) ;  /* 0x0000000108307547 */ /* 0x000fea000b800000 */
[C---:B------:R-:W-:Y:S02]  /*0890*/  LEA R8, R18.reuse, R19, 0x2 ;  /* 0x0000001312087211 */ /* 0x040fe400078e10ff */
[C---:B------:R-:W-:Y:S02]  /*08a0*/  LEA R12, R18.reuse, R17, 0x7 ;  /* 0x00000011120c7211 */ /* 0x040fe400078e38ff */
[----:B------:R-:W-:Y:S02]  /*08b0*/  IADD3 R18, PT, PT, R18, 0x4, RZ ;  /* 0x0000000412127810 */ /* 0x000fe40007ffe0ff */
[----:B------:R-:W-:Y:S04]  /*08c0*/  LDS.128 R8, [R8] ;  /* 0x0000000008087984 */ /* 0x000fe80000000c00 */
[----:B------:R-:W0:Y:S04]  /*08d0*/  LDS R13, [R12] ;  /* 0x000000000c0d7984 */ /* 0x000e280000000800 */
[----:B------:R-:W1:Y:S04]  /*08e0*/  LDS R15, [R12+0x80] ;  /* 0x000080000c0f7984 */ /* 0x000e680000000800 */
[----:B------:R-:W2:Y:S04]  /*08f0*/  LDS R20, [R12+0x100] ;  /* 0x000100000c147984 */ /* 0x000ea80000000800 */
[----:B------:R-:W3:Y:S01]  /*0900*/  LDS R27, [R12+0x180] ;  /* 0x000180000c1b7984 */ /* 0x000ee20000000800 */
[----:B0----5:R-:W-:-:S04]  /*0910*/  FFMA R14, R8, R13, R23 ;  /* 0x0000000d080e7223 */ /* 0x021fc80000000017 */
[----:B-1----:R-:W-:-:S04]  /*0920*/  FFMA R9, R15, R9, R14 ;  /* 0x000000090f097223 */ /* 0x002fc8000000000e */
[----:B--2---:R-:W-:-:S04]  /*0930*/  FFMA R10, R20, R10, R9 ;  /* 0x0000000a140a7223 */ /* 0x004fc80000000009 */
[----:B---3--:R-:W-:-:S07]  /*0940*/  FFMA R23, R27, R11, R10 ;  /* 0x0000000b1b177223 */ /* 0x008fce000000000a */
.L_x_5:
[----:B------:R-:W-:Y:S05]  /*0950*/  BRA.U !UP1, `(.L_x_3) ;  /* 0x0000000109347547 */ /* 0x000fea000b800000 */
[C---:B------:R-:W-:Y:S01]  /*0960*/  LEA R8, R18.reuse, R19, 0x2 ;  /* 0x0000001312087211 */ /* 0x040fe200078e10ff */
[----:B------:R-:W-:Y:S01]  /*0970*/  UISETP.NE.AND UP0, UPT, UR8, 0x1, UPT ;  /* 0x000000010800788c */ /* 0x000fe2000bf05270 */
[----:B------:R-:W-:-:S04]  /*0980*/  LEA R18, R18, R17, 0x7 ;  /* 0x0000001112127211 */ /* 0x000fc800078e38ff */
[----:B------:R-:W-:Y:S04]  /*0990*/  LDS.128 R8, [R8] ;  /* 0x0000000008087984 */ /* 0x000fe80000000c00 */
[----:B------:R-:W0:Y:S02]  /*09a0*/  LDS R12, [R18] ;  /* 0x00000000120c7984 */ /* 0x000e240000000800 */
[----:B0----5:R-:W-:Y:S01]  /*09b0*/  FFMA R23, R8, R12, R23 ;  /* 0x0000000c08177223 */ /* 0x021fe20000000017 */
[----:B------:R-:W-:Y:S06]  /*09c0*/  BRA.U !UP0, `(.L_x_3) ;  /* 0x0000000108187547 */ /* 0x000fec000b800000 */
[----:B------:R-:W-:Y:S01]  /*09d0*/  UISETP.NE.AND UP0, UPT, UR8, 0x2, UPT ;  /* 0x000000020800788c */ /* 0x000fe2000bf05270 */
[----:B------:R-:W0:Y:S05]  /*09e0*/  LDS R8, [R18+0x80] ;  /* 0x0000800012087984 */ /* 0x000e2a0000000800 */
[----:B------:R-:W-:-:S13]  /*09f0*/  PLOP3.LUT P1, PT, PT, PT, UP0, 0x80, 0x8 ;  /* 0x000000000008781c */ /* 0x000fda0003f2f008 */
[----:B------:R-:W1:Y:S01]  /*0a00*/  @P1 LDS R12, [R18+0x100] ;  /* 0x00010000120c1984 */ /* 0x000e620000000800 */
[----:B0-----:R-:W-:-:S04]  /*0a10*/  FFMA R23, R8, R9, R23 ;  /* 0x0000000908177223 */ /* 0x001fc80000000017 */
[----:B-1----:R-:W-:-:S07]  /*0a20*/  @P1 FFMA R23, R12, R10, R23 ;  /* 0x0000000a0c171223 */ /* 0x002fce0000000017 */
.L_x_3:
[----:B-----5:R0:W-:Y:S01]  /*0a30*/  STG.E desc[UR10][R24.64], R23 ;  /* 0x0000001718007986 */ /* 0x0201e2000c10190a */
[----:B------:R-:W-:Y:S06]  /*0a40*/  BAR.SYNC.DEFER_BLOCKING 0x0 ;  /* 0x0000000000007b1d */ /* 0x000fec0000010000 */
.L_x_0:
[----:B------:R-:W-:Y:S05]  /*0a50*/  @P2 BRA `(.L_x_6) ;  /* 0xfffffff400ec2947 */ /* 0x000fea000383ffff */
[----:B------:R-:W-:Y:S05]  /*0a60*/  EXIT ;  /* 0x000000000000794d */ /* 0x000fea0003800000 */
        .weak           $__internal_0_$__cuda_sm20_div_u16
        .type           $__internal_0_$__cuda_sm20_div_u16,@function
        .size           $__internal_0_$__cuda_sm20_div_u16,(.L_x_8 - $__internal_0_$__cuda_sm20_div_u16)
$__internal_0_$__cuda_sm20_div_u16:
[----:B------:R-:W0:Y:S01]  /*0a70*/  I2F.U16 R3, UR4 ;  /* 0x0000000400037d06 */ /* 0x000e220008101000 */
[----:B------:R-:W-:Y:S02]  /*0a80*/  HFMA2 R4, -RZ, RZ, 15, 0 ;  /* 0x4b800000ff047431 */ /* 0x000fe400000001ff */
[----:B------:R-:W-:Y:S01]  /*0a90*/  HFMA2 R5, -RZ, RZ, 0, 0 ;  /* 0x00000000ff057431 */ /* 0x000fe200000001ff */
[C---:B0-----:R-:W-:Y:S02]  /*0aa0*/  FSETP.GEU.AND P1, PT, |R3|.reuse, 1.175494350822287508e-38, PT ;  /* 0x008000000300780b */ /* 0x041fe40003f2e200 */
[----:B------:R-:W-:Y:S02]  /*0ab0*/  FSETP.GT.AND P0, PT, |R3|, 8.50705917302346158658e+37, PT ;  /* 0x7e8000000300780b */ /* 0x000fe40003f04200 */
[----:B------:R-:W-:-:S04]  /*0ac0*/  FSEL R4, R4, 1, !P1 ;  /* 0x3f80000004047808 */ /* 0x000fc80004800000 */
[----:B------:R-:W-:Y:S02]  /*0ad0*/  FSEL R4, R4, 0.25, !P0 ;  /* 0x3e80000004047808 */ /* 0x000fe40004000000 */
[----:B------:R-:W-:-:S03]  /*0ae0*/  ISETP.NE.U32.AND P0, PT, RZ, UR4, PT ;  /* 0x00000004ff007c0c */ /* 0x000fc6000bf05070 */
[----:B------:R-:W-:-:S04]  /*0af0*/  FMUL R6, R3, R4 ;  /* 0x0000000403067220 */ /* 0x000fc80000400000 */
[----:B------:R-:W0:Y:S02]  /*0b00*/  MUFU.RCP R3, R6 ;  /* 0x0000000600037308 */ /* 0x000e240000001000 */
[----:B0-----:R-:W-:Y:S01]  /*0b10*/  FMUL R4, R4, R3 ;  /* 0x0000000304047220 */ /* 0x001fe20000400000 */
[----:B------:R-:W-:-:S04]  /*0b20*/  I2FP.F32.U32.RZ R3, 0xc00 ;  /* 0x00000c0000037845 */ /* 0x000fc8000020d000 */
[----:B------:R-:W-:-:S05]  /*0b30*/  IADD3 R4, PT, PT, R4, 0x2, RZ ;  /* 0x0000000204047810 */ /* 0x000fca0007ffe0ff */
[----:B------:R-:W-:Y:S01]  /*0b40*/  FMUL.RZ R3, R3, R4 ;  /* 0x0000000403037220 */ /* 0x000fe2000040c000 */
[----:B------:R-:W-:-:S05]  /*0b50*/  MOV R4, R8 ;  /* 0x0000000800047202 */ /* 0x000fca0000000f00 */
[----:B------:R-:W0:Y:S02]  /*0b60*/  F2I.U32.TRUNC.NTZ R3, R3 ;  /* 0x0000000300037305 */ /* 0x000e24000020f000 */
[----:B0-----:R-:W-:Y:S02]  /*0b70*/  LOP3.LUT R7, R3, 0xffff, RZ, 0xc0, !PT ;  /* 0x0000ffff03077812 */ /* 0x001fe400078ec0ff */
[----:B------:R-:W-:Y:S01]  /*0b80*/  @!P0 MOV R7, 0xffffffff ;  /* 0xffffffff00078802 */ /* 0x000fe20000000f00 */
[----:B------:R-:W-:Y:S06]  /*0b90*/  RET.REL.NODEC R4 `(_Z3mulPfS_S_) ;  /* 0xfffffff404187950 */ /* 0x000fec0003c3ffff */
.L_x_7:
[----:B------:R-:W-:-:S00]  /*0ba0*/  BRA `(.L_x_7) ;  /* 0xfffffffc00fc7947 */ /* 0x000fc0000383ffff */
[----:B------:R-:W-:-:S00]  /*0bb0*/  NOP ;  /* 0x0000000000007918 */ /* 0x000fc00000000000 */
        /* <DEDUP_REMOVED lines=12> */
.L_x_8:


//--------------------- .nv.shared._Z3mulPfS_S_   --------------------------
	.section	.nv.shared._Z3mulPfS_S_,"aw",@nobits
	.sectionflags	@""
	.align	4
.nv.shared._Z3mulPfS_S_:
	.zero		9216


//--------------------- .nv.shared.reserved.0     --------------------------
	.section	.nv.shared.reserved.0,"aw",@nobits
	.weak		__nv_reservedSMEM_offset_0_alias
	.size		__nv_reservedSMEM_offset_0_alias, 0, 64
	.other		__nv_reservedSMEM_offset_0_alias,@"STO_CUDA_RESERVED_SHARED STV_DEFAULT"
__nv_reservedSMEM_offset_0_alias:
	.zero		0
	.zero		64


//--------------------- .nv.constant0._Z3mulPfS_S_ --------------------------
	.section	.nv.constant0._Z3mulPfS_S_,"a",@progbits
	.sectionflags	@""
	.align	4
.nv.constant0._Z3mulPfS_S_:
	.zero		920


//--------------------- SYMBOLS --------------------------

	.type		.nv.reservedSmem.offset0,@object
	.size		.nv.reservedSmem.offset0,0x4
	.type		.nv.reservedSmem.cap,@object
	.size		.nv.reservedSmem.cap,0x4
